//
// Generated by NVIDIA NVVM Compiler
//
// Compiler Build ID: CL-36424714
// Cuda compilation tools, release 13.0, V13.0.88
// Based on NVVM 20.0.0
//

.version 9.0
.target sm_100
.address_size 64

	// .globl	_Z11parallel_piPd

.visible .entry _Z11parallel_piPd(
	.param .u64 .ptr .align 1 _Z11parallel_piPd_param_0
)
{
	.reg .pred 	%p<3>;
	.reg .b32 	%r<10>;
	.reg .b64 	%rd<5>;
	.reg .b64 	%fd<11>;

	ld.param.u64 	%rd2, [_Z11parallel_piPd_param_0];
	mov.u32 	%r6, %tid.x;
	mov.u32 	%r7, %ctaid.x;
	mov.u32 	%r1, %ntid.x;
	mad.lo.s32 	%r9, %r7, %r1, %r6;
	setp.gt.s32 	%p1, %r9, 999999;
	@%p1 bra 	$L__BB0_4;
	cvta.to.global.u64 	%rd3, %rd2;
	mul.wide.s32 	%rd4, %r9, 8;
	add.s64 	%rd1, %rd3, %rd4;
	mov.u32 	%r8, %nctaid.x;
	mul.lo.s32 	%r3, %r1, %r8;
	ld.global.f64 	%fd10, [%rd1];
$L__BB0_2:
	cvt.rn.f64.s32 	%fd4, %r9;
	add.f64 	%fd5, %fd4, 0d3FE0000000000000;
	div.rn.f64 	%fd6, %fd5, 0d412E848000000000;
	fma.rn.f64 	%fd7, %fd6, %fd6, 0d3FF0000000000000;
	mov.f64 	%fd8, 0d4010000000000000;
	div.rn.f64 	%fd9, %fd8, %fd7;
	add.f64 	%fd10, %fd9, %fd10;
	add.s32 	%r9, %r9, %r3;
	setp.lt.s32 	%p2, %r9, 1000000;
	@%p2 bra 	$L__BB0_2;
	st.global.f64 	[%rd1], %fd10;
$L__BB0_4:
	ret;

}


// ===== COMPILED SASS (sm_100) =====

	.target	sm_100

	.elftype	@"ET_EXEC"


//--------------------- .note.nv.tkinfo           --------------------------
	.section	.note.nv.tkinfo,"",@"SHT_NOTE"
	.sectionflags	@"SHF_NOTE_NV_TKINFO"
	.tkinfo
        /*0018*/ 	.word	0x00000002
        /*0030*/ 	.string	""
        /*0030*/ 	.string	"ptxas"
        /*0030*/ 	.string	"Cuda compilation tools, release 13.0, V13.0.88"
        /*0030*/ 	.string	"Build cuda_13.0.r13.0/compiler.36424714_0"
        /*0030*/ 	.string	"-arch sm_100 -m 64 "



//--------------------- .note.nv.cuinfo           --------------------------
	.section	.note.nv.cuinfo,"",@"SHT_NOTE"
	.sectionflags	@"SHF_NOTE_NV_CUINFO"
        /*0018*/ 	.short	0x0002
        /*001a*/ 	.short	0x0064
        /*001c*/ 	.short	0x0082
	.zero		2


//--------------------- .nv.info                  --------------------------
	.section	.nv.info,"",@"SHT_CUDA_INFO"
	.align	4


	//----- nvinfo : EIATTR_REGCOUNT
	.align		4
        /*0000*/ 	.byte	0x04, 0x2f
        /*0002*/ 	.short	(.L_1 - .L_0)
	.align		4
.L_0:
        /*0004*/ 	.word	index@(_Z11parallel_piPd)
        /*0008*/ 	.word	0x0000001d


	//----- nvinfo : EIATTR_FRAME_SIZE
	.align		4
.L_1:
        /*000c*/ 	.byte	0x04, 0x11
        /*000e*/ 	.short	(.L_3 - .L_2)
	.align		4
.L_2:
        /*0010*/ 	.word	index@($__internal_0_$__cuda_sm20_div_rn_f64_full)
        /*0014*/ 	.word	0x00000000


	//----- nvinfo : EIATTR_FRAME_SIZE
	.align		4
.L_3:
        /*0018*/ 	.byte	0x04, 0x11
        /*001a*/ 	.short	(.L_5 - .L_4)
	.align		4
.L_4:
        /*001c*/ 	.word	index@(_Z11parallel_piPd)
        /*0020*/ 	.word	0x00000000


	//----- nvinfo : EIATTR_MIN_STACK_SIZE
	.align		4
.L_5:
        /*0024*/ 	.byte	0x04, 0x12
        /*0026*/ 	.short	(.L_7 - .L_6)
	.align		4
.L_6:
        /*0028*/ 	.word	index@(_Z11parallel_piPd)
        /*002c*/ 	.word	0x00000000
.L_7:


//--------------------- .nv.compat                --------------------------
	.section	.nv.compat,"",@"SHT_CUDA_COMPAT_INFO"
	.align	4
        /*0000*/ 	.byte	0x02, 0x09, 0x00, 0x00, 0x02, 0x02, 0x01, 0x00, 0x02, 0x05, 0x05, 0x00, 0x03, 0x07, 0x01, 0x01
        /*0010*/ 	.byte	0x02, 0x03, 0x00, 0x00, 0x02, 0x06, 0x01, 0x00, 0x04, 0x0b, 0x08, 0x00, 0x01, 0x00, 0x00, 0x00
        /*0020*/ 	.byte	0x00, 0x00, 0x00, 0x00


//--------------------- .nv.info._Z11parallel_piPd --------------------------
	.section	.nv.info._Z11parallel_piPd,"",@"SHT_CUDA_INFO"
	.sectionflags	@""
	.align	4


	//----- nvinfo : EIATTR_CUDA_API_VERSION
	.align		4
        /*0000*/ 	.byte	0x04, 0x37
        /*0002*/ 	.short	(.L_9 - .L_8)
.L_8:
        /*0004*/ 	.word	0x00000082


	//----- nvinfo : EIATTR_KPARAM_INFO
	.align		4
.L_9:
        /*0008*/ 	.byte	0x04, 0x17
        /*000a*/ 	.short	(.L_11 - .L_10)
.L_10:
        /*000c*/ 	.word	0x00000000
        /*0010*/ 	.short	0x0000
        /*0012*/ 	.short	0x0000
        /*0014*/ 	.byte	0x00, 0xf5, 0x21, 0x00


	//----- nvinfo : EIATTR_SPARSE_MMA_MASK
	.align		4
.L_11:
        /*0018*/ 	.byte	0x03, 0x50
        /*001a*/ 	.short	0x0000


	//----- nvinfo : EIATTR_MAXREG_COUNT
	.align		4
        /*001c*/ 	.byte	0x03, 0x1b
        /*001e*/ 	.short	0x00ff


	//----- nvinfo : EIATTR_MERCURY_ISA_VERSION
	.align		4
        /*0020*/ 	.byte	0x03, 0x5f
        /*0022*/ 	.short	0x0101


	//----- nvinfo : EIATTR_VRC_CTA_INIT_COUNT
	.align		4
        /*0024*/ 	.byte	0x02, 0x4a
	.zero		1
	.zero		1


	//----- nvinfo : EIATTR_EXIT_INSTR_OFFSETS
	.align		4
        /*0028*/ 	.byte	0x04, 0x1c
        /*002a*/ 	.short	(.L_13 - .L_12)


	//   ....[0]....
.L_12:
        /*002c*/ 	.word	0x00000060


	//   ....[1]....
        /*0030*/ 	.word	0x00000420


	//----- nvinfo : EIATTR_CRS_STACK_SIZE
	.align		4
.L_13:
        /*0034*/ 	.byte	0x04, 0x1e
        /*0036*/ 	.short	(.L_15 - .L_14)
.L_14:
        /*0038*/ 	.word	0x00000000


	//----- nvinfo : EIATTR_CBANK_PARAM_SIZE
	.align		4
.L_15:
        /*003c*/ 	.byte	0x03, 0x19
        /*003e*/ 	.short	0x0008


	//----- nvinfo : EIATTR_PARAM_CBANK
	.align		4
        /*0040*/ 	.byte	0x04, 0x0a
        /*0042*/ 	.short	(.L_17 - .L_16)
	.align		4
.L_16:
        /*0044*/ 	.word	index@(.nv.constant0._Z11parallel_piPd)
        /*0048*/ 	.short	0x0380
        /*004a*/ 	.short	0x0008


	//----- nvinfo : EIATTR_SW_WAR
	.align		4
.L_17:
        /*004c*/ 	.byte	0x04, 0x36
        /*004e*/ 	.short	(.L_19 - .L_18)
.L_18:
        /*0050*/ 	.word	0x00000008
.L_19:


//--------------------- .nv.callgraph             --------------------------
	.section	.nv.callgraph,"",@"SHT_CUDA_CALLGRAPH"
	.align	4
	.sectionentsize	8
	.align		4
        /*0000*/ 	.word	0x00000000
	.align		4
        /*0004*/ 	.word	0xffffffff
	.align		4
        /*0008*/ 	.word	0x00000000
	.align		4
        /*000c*/ 	.word	0xfffffffe
	.align		4
        /*0010*/ 	.word	0x00000000
	.align		4
        /*0014*/ 	.word	0xfffffffd
	.align		4
        /*0018*/ 	.word	0x00000000
	.align		4
        /*001c*/ 	.word	0xfffffffc


//--------------------- .text._Z11parallel_piPd   --------------------------
	.section	.text._Z11parallel_piPd,"ax",@progbits
	.align	128
        .global         _Z11parallel_piPd
        .type           _Z11parallel_piPd,@function
        .size           _Z11parallel_piPd,(.L_x_12 - _Z11parallel_piPd)
        .other          _Z11parallel_piPd,@"STO_CUDA_ENTRY STV_DEFAULT"
_Z11parallel_piPd:
.text._Z11parallel_piPd:
[----:B------:R-:W-:Y:S01]  /*0000*/  LDC R1, c[0x0][0x37c] ;  /* 0x0000df00ff017b82 */ /* 0x000fe20000000800 */
[----:B------:R-:W0:Y:S07]  /*0010*/  S2R R0, SR_TID.X ;  /* 0x0000000000007919 */ /* 0x000e2e0000002100 */
[----:B------:R-:W0:Y:S08]  /*0020*/  S2UR UR4, SR_CTAID.X ;  /* 0x00000000000479c3 */ /* 0x000e300000002500 */
[----:B------:R-:W0:Y:S02]  /*0030*/  LDC R15, c[0x0][0x360] ;  /* 0x0000d800ff0f7b82 */ /* 0x000e240000000800 */
[----:B0-----:R-:W-:-:S05]  /*0040*/  IMAD R0, R15, UR4, R0 ;  /* 0x000000040f007c24 */ /* 0x001fca000f8e0200 */
[----:B------:R-:W-:-:S13]  /*0050*/  ISETP.GT.AND P0, PT, R0, 0xf423f, PT ;  /* 0x000f423f0000780c */ /* 0x000fda0003f04270 */
[----:B------:R-:W-:Y:S05]  /*0060*/  @P0 EXIT ;  /* 0x000000000000094d */ /* 0x000fea0003800000 */
[----:B------:R-:W0:Y:S01]  /*0070*/  LDC.64 R4, c[0x0][0x380] ;  /* 0x0000e000ff047b82 */ /* 0x000e220000000a00 */
[----:B------:R-:W1:Y:S01]  /*0080*/  LDCU.64 UR4, c[0x0][0x358] ;  /* 0x00006b00ff0477ac */ /* 0x000e620008000a00 */
[----:B0-----:R-:W-:-:S05]  /*0090*/  IMAD.WIDE R4, R0, 0x8, R4 ;  /* 0x0000000800047825 */ /* 0x001fca00078e0204 */
[----:B-1----:R0:W5:Y:S01]  /*00a0*/  LDG.E.64 R6, desc[UR4][R4.64] ;  /* 0x0000000404067981 */ /* 0x002162000c1e1b00 */
[----:B------:R-:W1:Y:S01]  /*00b0*/  LDCU UR6, c[0x0][0x370] ;  /* 0x00006e00ff0677ac */ /* 0x000e620008000800 */
[----:B------:R-:W-:Y:S01]  /*00c0*/  BSSY.RECONVERGENT B0, `(.L_x_0) ;  /* 0x0000034000007945 */ /* 0x000fe20003800200 */
[----:B01----:R-:W-:-:S07]  /*00d0*/  IMAD R15, R15, UR6, RZ ;  /* 0x000000060f0f7c24 */ /* 0x003fce000f8e02ff */
.L_x_5:
[----:B------:R-:W0:Y:S01]  /*00e0*/  MUFU.RCP64H R9, 1000000 ;  /* 0x412e848000097908 */ /* 0x000e220000001800 */
[----:B------:R-:W-:Y:S01]  /*00f0*/  IMAD.MOV.U32 R12, RZ, RZ, 0x0 ;  /* 0x00000000ff0c7424 */ /* 0x000fe200078e00ff */
[----:B------:R-:W-:Y:S01]  /*0100*/  BSSY.RECONVERGENT B1, `(.L_x_1) ;  /* 0x0000019000017945 */ /* 0x000fe20003800200 */
[----:B------:R-:W-:Y:S02]  /*0110*/  IMAD.MOV.U32 R13, RZ, RZ, 0x412e8480 ;  /* 0x412e8480ff0d7424 */ /* 0x000fe400078e00ff */
[----:B------:R-:W-:-:S06]  /*0120*/  IMAD.MOV.U32 R8, RZ, RZ, 0x1 ;  /* 0x00000001ff087424 */ /* 0x000fcc00078e00ff */
[----:B0-----:R-:W-:-:S08]  /*0130*/  DFMA R2, R8, -R12, 1 ;  /* 0x3ff000000802742b */ /* 0x001fd0000000080c */
[----:B------:R-:W-:Y:S02]  /*0140*/  DFMA R10, R2, R2, R2 ;  /* 0x00000002020a722b */ /* 0x000fe40000000002 */
[----:B------:R0:W1:Y:S06]  /*0150*/  I2F.F64 R2, R0 ;  /* 0x0000000000027312 */ /* 0x00006c0000201c00 */
[----:B------:R-:W-:Y:S01]  /*0160*/  DFMA R10, R8, R10, R8 ;  /* 0x0000000a080a722b */ /* 0x000fe20000000008 */
[----:B0-----:R-:W-:-:S05]  /*0170*/  IMAD.IADD R0, R15, 0x1, R0 ;  /* 0x000000010f007824 */ /* 0x001fca00078e0200 */
[----:B------:R-:W-:Y:S02]  /*0180*/  ISETP.GE.AND P1, PT, R0, 0xf4240, PT ;  /* 0x000f42400000780c */ /* 0x000fe40003f26270 */
[----:B------:R-:W-:Y:S02]  /*0190*/  DFMA R8, R10, -R12, 1 ;  /* 0x3ff000000a08742b */ /* 0x000fe4000000080c */
[----:B-1----:R-:W-:-:S06]  /*01a0*/  DADD R12, R2, 0.5 ;  /* 0x3fe00000020c7429 */ /* 0x002fcc0000000000 */
[----:B------:R-:W-:-:S04]  /*01b0*/  DFMA R8, R10, R8, R10 ;  /* 0x000000080a08722b */ /* 0x000fc8000000000a */
[----:B------:R-:W-:-:S04]  /*01c0*/  FSETP.GEU.AND P2, PT, |R13|, 6.5827683646048100446e-37, PT ;  /* 0x036000000d00780b */ /* 0x000fc80003f4e200 */
[----:B------:R-:W-:-:S08]  /*01d0*/  DMUL R2, R12, R8 ;  /* 0x000000080c027228 */ /* 0x000fd00000000000 */
[----:B------:R-:W-:-:S08]  /*01e0*/  DFMA R10, R2, -1000000, R12 ;  /* 0xc12e8480020a782b */ /* 0x000fd0000000000c */
[----:B------:R-:W-:-:S10]  /*01f0*/  DFMA R2, R8, R10, R2 ;  /* 0x0000000a0802722b */ /* 0x000fd40000000002 */
[----:B------:R-:W-:-:S05]  /*0200*/  FFMA R8, RZ, 10.9073486328125, R3 ;  /* 0x412e8480ff087823 */ /* 0x000fca0000000003 */
[----:B------:R-:W-:-:S13]  /*0210*/  FSETP.GT.AND P0, PT, |R8|, 1.469367938527859385e-39, PT ;  /* 0x001000000800780b */ /* 0x000fda0003f04200 */
[----:B------:R-:W-:Y:S05]  /*0220*/  @P0 BRA P2, `(.L_x_2) ;  /* 0x0000000000180947 */ /* 0x000fea0001000000 */
[----:B------:R-:W-:Y:S01]  /*0230*/  IMAD.MOV.U32 R10, RZ, RZ, R12 ;  /* 0x000000ffff0a7224 */ /* 0x000fe200078e000c */
[----:B------:R-:W-:Y:S01]  /*0240*/  MOV R18, 0x290 ;  /* 0x0000029000127802 */ /* 0x000fe20000000f00 */
[----:B------:R-:W-:Y:S02]  /*0250*/  IMAD.MOV.U32 R11, RZ, RZ, R13 ;  /* 0x000000ffff0b7224 */ /* 0x000fe400078e000d */
[----:B------:R-:W-:Y:S02]  /*0260*/  IMAD.MOV.U32 R8, RZ, RZ, RZ ;  /* 0x000000ffff087224 */ /* 0x000fe400078e00ff */
[----:B------:R-:W-:-:S07]  /*0270*/  IMAD.MOV.U32 R9, RZ, RZ, 0x412e8480 ;  /* 0x412e8480ff097424 */ /* 0x000fce00078e00ff */
[----:B-----5:R-:W-:Y:S05]  /*0280*/  CALL.REL.NOINC `($__internal_0_$__cuda_sm20_div_rn_f64_full) ;  /* 0x0000000000687944 */ /* 0x020fea0003c00000 */
.L_x_2:
[----:B------:R-:W-:Y:S05]  /*0290*/  BSYNC.RECONVERGENT B1 ;  /* 0x0000000000017941 */ /* 0x000fea0003800200 */
.L_x_1:
[----:B------:R-:W-:Y:S01]  /*02a0*/  DFMA R8, R2, R2, 1 ;  /* 0x3ff000000208742b */ /* 0x000fe20000000002 */
[----:B------:R-:W-:Y:S01]  /*02b0*/  BSSY.RECONVERGENT B1, `(.L_x_3) ;  /* 0x0000012000017945 */ /* 0x000fe20003800200 */
[----:B------:R-:W-:-:S04]  /*02c0*/  IMAD.MOV.U32 R2, RZ, RZ, 0x1 ;  /* 0x00000001ff027424 */ /* 0x000fc800078e00ff */
[----:B------:R-:W0:Y:S02]  /*02d0*/  MUFU.RCP64H R3, R9 ;  /* 0x0000000900037308 */ /* 0x000e240000001800 */
[----:B0-----:R-:W-:-:S08]  /*02e0*/  DFMA R10, -R8, R2, 1 ;  /* 0x3ff00000080a742b */ /* 0x001fd00000000102 */
[----:B------:R-:W-:-:S08]  /*02f0*/  DFMA R10, R10, R10, R10 ;  /* 0x0000000a0a0a722b */ /* 0x000fd0000000000a */
[----:B------:R-:W-:-:S08]  /*0300*/  DFMA R10, R2, R10, R2 ;  /* 0x0000000a020a722b */ /* 0x000fd00000000002 */
[----:B------:R-:W-:-:S08]  /*0310*/  DFMA R2, -R8, R10, 1 ;  /* 0x3ff000000802742b */ /* 0x000fd0000000010a */
[----:B------:R-:W-:-:S08]  /*0320*/  DFMA R2, R10, R2, R10 ;  /* 0x000000020a02722b */ /* 0x000fd0000000000a */
[----:B------:R-:W-:-:S08]  /*0330*/  DMUL R10, R2, 4 ;  /* 0x40100000020a7828 */ /* 0x000fd00000000000 */
[----:B------:R-:W-:-:S08]  /*0340*/  DFMA R12, -R8, R10, 4 ;  /* 0x40100000080c742b */ /* 0x000fd0000000010a */
[----:B------:R-:W-:-:S10]  /*0350*/  DFMA R2, R2, R12, R10 ;  /* 0x0000000c0202722b */ /* 0x000fd4000000000a */
[----:B------:R-:W-:-:S05]  /*0360*/  FFMA R10, RZ, R9, R3 ;  /* 0x00000009ff0a7223 */ /* 0x000fca0000000003 */
[----:B------:R-:W-:-:S13]  /*0370*/  FSETP.GT.AND P0, PT, |R10|, 1.469367938527859385e-39, PT ;  /* 0x001000000a00780b */ /* 0x000fda0003f04200 */
[----:B------:R-:W-:Y:S05]  /*0380*/  @P0 BRA `(.L_x_4) ;  /* 0x0000000000100947 */ /* 0x000fea0003800000 */
[----:B------:R-:W-:Y:S01]  /*0390*/  IMAD.MOV.U32 R10, RZ, RZ, RZ ;  /* 0x000000ffff0a7224 */ /* 0x000fe200078e00ff */
[----:B------:R-:W-:Y:S01]  /*03a0*/  MOV R18, 0x3d0 ;  /* 0x000003d000127802 */ /* 0x000fe20000000f00 */
[----:B------:R-:W-:-:S07]  /*03b0*/  IMAD.MOV.U32 R11, RZ, RZ, 0x40100000 ;  /* 0x40100000ff0b7424 */ /* 0x000fce00078e00ff */
[----:B-----5:R-:W-:Y:S05]  /*03c0*/  CALL.REL.NOINC `($__internal_0_$__cuda_sm20_div_rn_f64_full) ;  /* 0x0000000000187944 */ /* 0x020fea0003c00000 */
.L_x_4:
[----:B------:R-:W-:Y:S05]  /*03d0*/  BSYNC.RECONVERGENT B1 ;  /* 0x0000000000017941 */ /* 0x000fea0003800200 */
.L_x_3:
[----:B-----5:R-:W-:Y:S01]  /*03e0*/  DADD R6, R2, R6 ;  /* 0x0000000002067229 */ /* 0x020fe20000000006 */
[----:B------:R-:W-:Y:S10]  /*03f0*/  @!P1 BRA `(.L_x_5) ;  /* 0xfffffffc00389947 */ /* 0x000ff4000383ffff */
[----:B------:R-:W-:Y:S05]  /*0400*/  BSYNC.RECONVERGENT B0 ;  /* 0x0000000000007941 */ /* 0x000fea0003800200 */
.L_x_0:
[----:B------:R-:W-:Y:S01]  /*0410*/  STG.E.64 desc[UR4][R4.64], R6 ;  /* 0x0000000604007986 */ /* 0x000fe2000c101b04 */
[----:B------:R-:W-:Y:S05]  /*0420*/  EXIT ;  /* 0x000000000000794d */ /* 0x000fea0003800000 */
        .weak           $__internal_0_$__cuda_sm20_div_rn_f64_full
        .type           $__internal_0_$__cuda_sm20_div_rn_f64_full,@function
        .size           $__internal_0_$__cuda_sm20_div_rn_f64_full,(.L_x_12 - $__internal_0_$__cuda_sm20_div_rn_f64_full)
$__internal_0_$__cuda_sm20_div_rn_f64_full:
[C---:B------:R-:W-:Y:S01]  /*0430*/  FSETP.GEU.AND P0, PT, |R9|.reuse, 1.469367938527859385e-39, PT ;  /* 0x001000000900780b */ /* 0x040fe20003f0e200 */
[----:B------:R-:W-:Y:S01]  /*0440*/  IMAD.MOV.U32 R20, RZ, RZ, 0x1 ;  /* 0x00000001ff147424 */ /* 0x000fe200078e00ff */
[----:B------:R-:W-:Y:S01]  /*0450*/  LOP3.LUT R2, R9, 0x800fffff, RZ, 0xc0, !PT ;  /* 0x800fffff09027812 */ /* 0x000fe200078ec0ff */
[----:B------:R-:W-:Y:S01]  /*0460*/  IMAD.MOV.U32 R14, RZ, RZ, 0x1ca00000 ;  /* 0x1ca00000ff0e7424 */ /* 0x000fe200078e00ff */
[C---:B------:R-:W-:Y:S01]  /*0470*/  FSETP.GEU.AND P3, PT, |R11|.reuse, 1.469367938527859385e-39, PT ;  /* 0x001000000b00780b */ /* 0x040fe20003f6e200 */
[----:B------:R-:W-:Y:S01]  /*0480*/  BSSY.RECONVERGENT B2, `(.L_x_6) ;  /* 0x0000053000027945 */ /* 0x000fe20003800200 */
[----:B------:R-:W-:Y:S01]  /*0490*/  LOP3.LUT R3, R2, 0x3ff00000, RZ, 0xfc, !PT ;  /* 0x3ff0000002037812 */ /* 0x000fe200078efcff */
[----:B------:R-:W-:Y:S01]  /*04a0*/  IMAD.MOV.U32 R2, RZ, RZ, R8 ;  /* 0x000000ffff027224 */ /* 0x000fe200078e0008 */
[----:B------:R-:W-:Y:S02]  /*04b0*/  LOP3.LUT R16, R11, 0x7ff00000, RZ, 0xc0, !PT ;  /* 0x7ff000000b107812 */ /* 0x000fe400078ec0ff */
[----:B------:R-:W-:-:S03]  /*04c0*/  LOP3.LUT R17, R9, 0x7ff00000, RZ, 0xc0, !PT ;  /* 0x7ff0000009117812 */ /* 0x000fc600078ec0ff */
[----:B------:R-:W-:Y:S01]  /*04d0*/  @!P0 DMUL R2, R8, 8.98846567431157953865e+307 ;  /* 0x7fe0000008028828 */ /* 0x000fe20000000000 */
[C---:B------:R-:W-:Y:S01]  /*04e0*/  ISETP.GE.U32.AND P2, PT, R16.reuse, R17, PT ;  /* 0x000000111000720c */ /* 0x040fe20003f46070 */
[----:B------:R-:W-:Y:S02]  /*04f0*/  IMAD.MOV.U32 R26, RZ, RZ, R17 ;  /* 0x000000ffff1a7224 */ /* 0x000fe400078e0011 */
[----:B------:R-:W-:Y:S01]  /*0500*/  @!P3 LOP3.LUT R19, R9, 0x7ff00000, RZ, 0xc0, !PT ;  /* 0x7ff000000913b812 */ /* 0x000fe200078ec0ff */
[----:B------:R-:W-:Y:S01]  /*0510*/  @!P3 IMAD.MOV.U32 R24, RZ, RZ, RZ ;  /* 0x000000ffff18b224 */ /* 0x000fe200078e00ff */
[----:B------:R-:W0:Y:S02]  /*0520*/  MUFU.RCP64H R21, R3 ;  /* 0x0000000300157308 */ /* 0x000e240000001800 */
[----:B------:R-:W-:Y:S02]  /*0530*/  @!P3 ISETP.GE.U32.AND P4, PT, R16, R19, PT ;  /* 0x000000131000b20c */ /* 0x000fe40003f86070 */
[----:B------:R-:W-:-:S02]  /*0540*/  @!P0 LOP3.LUT R26, R3, 0x7ff00000, RZ, 0xc0, !PT ;  /* 0x7ff00000031a8812 */ /* 0x000fc400078ec0ff */
[----:B------:R-:W-:-:S04]  /*0550*/  @!P3 SEL R19, R14, 0x63400000, !P4 ;  /* 0x634000000e13b807 */ /* 0x000fc80006000000 */
[----:B------:R-:W-:-:S04]  /*0560*/  @!P3 LOP3.LUT R19, R19, 0x80000000, R11, 0xf8, !PT ;  /* 0x800000001313b812 */ /* 0x000fc800078ef80b */
[----:B------:R-:W-:Y:S01]  /*0570*/  @!P3 LOP3.LUT R25, R19, 0x100000, RZ, 0xfc, !PT ;  /* 0x001000001319b812 */ /* 0x000fe200078efcff */
[----:B------:R-:W-:Y:S01]  /*0580*/  IMAD.MOV.U32 R19, RZ, RZ, R16 ;  /* 0x000000ffff137224 */ /* 0x000fe200078e0010 */
[----:B0-----:R-:W-:-:S08]  /*0590*/  DFMA R12, R20, -R2, 1 ;  /* 0x3ff00000140c742b */ /* 0x001fd00000000802 */
[----:B------:R-:W-:-:S08]  /*05a0*/  DFMA R12, R12, R12, R12 ;  /* 0x0000000c0c0c722b */ /* 0x000fd0000000000c */
[----:B------:R-:W-:Y:S01]  /*05b0*/  DFMA R20, R20, R12, R20 ;  /* 0x0000000c1414722b */ /* 0x000fe20000000014 */
[----:B------:R-:W-:Y:S01]  /*05c0*/  SEL R13, R14, 0x63400000, !P2 ;  /* 0x634000000e0d7807 */ /* 0x000fe20005000000 */
[----:B------:R-:W-:-:S03]  /*05d0*/  IMAD.MOV.U32 R12, RZ, RZ, R10 ;  /* 0x000000ffff0c7224 */ /* 0x000fc600078e000a */
[----:B------:R-:W-:-:S03]  /*05e0*/  LOP3.LUT R13, R13, 0x800fffff, R11, 0xf8, !PT ;  /* 0x800fffff0d0d7812 */ /* 0x000fc600078ef80b */
[----:B------:R-:W-:-:S03]  /*05f0*/  DFMA R22, R20, -R2, 1 ;  /* 0x3ff000001416742b */ /* 0x000fc60000000802 */
[----:B------:R-:W-:-:S05]  /*0600*/  @!P3 DFMA R12, R12, 2, -R24 ;  /* 0x400000000c0cb82b */ /* 0x000fca0000000818 */
[----:B------:R-:W-:-:S05]  /*0610*/  DFMA R22, R20, R22, R20 ;  /* 0x000000161416722b */ /* 0x000fca0000000014 */
[----:B------:R-:W-:-:S03]  /*0620*/  @!P3 LOP3.LUT R19, R13, 0x7ff00000, RZ, 0xc0, !PT ;  /* 0x7ff000000d13b812 */ /* 0x000fc600078ec0ff */
[----:B------:R-:W-:Y:S02]  /*0630*/  DMUL R20, R22, R12 ;  /* 0x0000000c16147228 */ /* 0x000fe40000000000 */
[----:B------:R-:W-:-:S05]  /*0640*/  VIADD R17, R19, 0xffffffff ;  /* 0xffffffff13117836 */ /* 0x000fca0000000000 */
[----:B------:R-:W-:Y:S01]  /*0650*/  ISETP.GT.U32.AND P0, PT, R17, 0x7feffffe, PT ;  /* 0x7feffffe1100780c */ /* 0x000fe20003f04070 */
[----:B------:R-:W-:Y:S01]  /*0660*/  VIADD R17, R26, 0xffffffff ;  /* 0xffffffff1a117836 */ /* 0x000fe20000000000 */
[----:B------:R-:W-:-:S04]  /*0670*/  DFMA R24, R20, -R2, R12 ;  /* 0x800000021418722b */ /* 0x000fc8000000000c */
[----:B------:R-:W-:-:S04]  /*0680*/  ISETP.GT.U32.OR P0, PT, R17, 0x7feffffe, P0 ;  /* 0x7feffffe1100780c */ /* 0x000fc80000704470 */
[----:B------:R-:W-:-:S09]  /*0690*/  DFMA R24, R22, R24, R20 ;  /* 0x000000181618722b */ /* 0x000fd20000000014 */
[----:B------:R-:W-:Y:S05]  /*06a0*/  @P0 BRA `(.L_x_7) ;  /* 0x00000000006c0947 */ /* 0x000fea0003800000 */
[----:B------:R-:W-:Y:S01]  /*06b0*/  LOP3.LUT R11, R9, 0x7ff00000, RZ, 0xc0, !PT ;  /* 0x7ff00000090b7812 */ /* 0x000fe200078ec0ff */
[----:B------:R-:W-:-:S03]  /*06c0*/  IMAD.MOV.U32 R20, RZ, RZ, RZ ;  /* 0x000000ffff147224 */ /* 0x000fc600078e00ff */
[CC--:B------:R-:W-:Y:S02]  /*06d0*/  VIADDMNMX R10, R16.reuse, -R11.reuse, 0xb9600000, !PT ;  /* 0xb9600000100a7446 */ /* 0x0c0fe4000780090b */
[----:B------:R-:W-:Y:S02]  /*06e0*/  ISETP.GE.U32.AND P0, PT, R16, R11, PT ;  /* 0x0000000b1000720c */ /* 0x000fe40003f06070 */
[----:B------:R-:W-:Y:S02]  /*06f0*/  VIMNMX R10, PT, PT, R10, 0x46a00000, PT ;  /* 0x46a000000a0a7848 */ /* 0x000fe40003fe0100 */
[----:B------:R-:W-:-:S05]  /*0700*/  SEL R11, R14, 0x63400000, !P0 ;  /* 0x634000000e0b7807 */ /* 0x000fca0004000000 */
[----:B------:R-:W-:-:S04]  /*0710*/  IMAD.IADD R10, R10, 0x1, -R11 ;  /* 0x000000010a0a7824 */ /* 0x000fc800078e0a0b */
[----:B------:R-:W-:-:S06]  /*0720*/  VIADD R21, R10, 0x7fe00000 ;  /* 0x7fe000000a157836 */ /* 0x000fcc0000000000 */
[----:B------:R-:W-:-:S10]  /*0730*/  DMUL R16, R24, R20 ;  /* 0x0000001418107228 */ /* 0x000fd40000000000 */
[----:B------:R-:W-:-:S13]  /*0740*/  FSETP.GTU.AND P0, PT, |R17|, 1.469367938527859385e-39, PT ;  /* 0x001000001100780b */ /* 0x000fda0003f0c200 */
[----:B------:R-:W-:Y:S05]  /*0750*/  @P0 BRA `(.L_x_8) ;  /* 0x0000000000940947 */ /* 0x000fea0003800000 */
[----:B------:R-:W-:Y:S01]  /*0760*/  DFMA R2, R24, -R2, R12 ;  /* 0x800000021802722b */ /* 0x000fe2000000000c */
[----:B------:R-:W-:-:S09]  /*0770*/  IMAD.MOV.U32 R20, RZ, RZ, RZ ;  /* 0x000000ffff147224 */ /* 0x000fd200078e00ff */
[C---:B------:R-:W-:Y:S02]  /*0780*/  FSETP.NEU.AND P0, PT, R3.reuse, RZ, PT ;  /* 0x000000ff0300720b */ /* 0x040fe40003f0d000 */
[----:B------:R-:W-:-:S04]  /*0790*/  LOP3.LUT R9, R3, 0x80000000, R9, 0x48, !PT ;  /* 0x8000000003097812 */ /* 0x000fc800078e4809 */
[----:B------:R-:W-:-:S07]  /*07a0*/  LOP3.LUT R21, R9, R21, RZ, 0xfc, !PT ;  /* 0x0000001509157212 */ /* 0x000fce00078efcff */
[----:B------:R-:W-:Y:S05]  /*07b0*/  @!P0 BRA `(.L_x_8) ;  /* 0x00000000007c8947 */ /* 0x000fea0003800000 */
[----:B------:R-:W-:Y:S01]  /*07c0*/  IMAD.MOV R3, RZ, RZ, -R10 ;  /* 0x000000ffff037224 */ /* 0x000fe200078e0a0a */
[----:B------:R-:W-:Y:S01]  /*07d0*/  DMUL.RP R20, R24, R20 ;  /* 0x0000001418147228 */ /* 0x000fe20000008000 */
[----:B------:R-:W-:-:S06]  /*07e0*/  IMAD.MOV.U32 R2, RZ, RZ, RZ ;  /* 0x000000ffff027224 */ /* 0x000fcc00078e00ff */
[----:B------:R-:W-:-:S03]  /*07f0*/  DFMA R2, R16, -R2, R24 ;  /* 0x800000021002722b */ /* 0x000fc60000000018 */
[----:B------:R-:W-:-:S03]  /*0800*/  LOP3.LUT R9, R21, R9, RZ, 0x3c, !PT ;  /* 0x0000000915097212 */ /* 0x000fc600078e3cff */
[----:B------:R-:W-:-:S04]  /*0810*/  IADD3 R2, PT, PT, -R10, -0x43300000, RZ ;  /* 0xbcd000000a027810 */ /* 0x000fc80007ffe1ff */
[----:B------:R-:W-:-:S04]  /*0820*/  FSETP.NEU.AND P0, PT, |R3|, R2, PT ;  /* 0x000000020300720b */ /* 0x000fc80003f0d200 */
[----:B------:R-:W-:Y:S02]  /*0830*/  FSEL R16, R20, R16, !P0 ;  /* 0x0000001014107208 */ /* 0x000fe40004000000 */
[----:B------:R-:W-:Y:S01]  /*0840*/  FSEL R17, R9, R17, !P0 ;  /* 0x0000001109117208 */ /* 0x000fe20004000000 */
[----:B------:R-:W-:Y:S06]  /*0850*/  BRA `(.L_x_8) ;  /* 0x0000000000547947 */ /* 0x000fec0003800000 */
.L_x_7:
[----:B------:R-:W-:-:S14]  /*0860*/  DSETP.NAN.AND P0, PT, R10, R10, PT ;  /* 0x0000000a0a00722a */ /* 0x000fdc0003f08000 */
[----:B------:R-:W-:Y:S05]  /*0870*/  @P0 BRA `(.L_x_9) ;  /* 0x0000000000440947 */ /* 0x000fea0003800000 */
[----:B------:R-:W-:-:S14]  /*0880*/  DSETP.NAN.AND P0, PT, R8, R8, PT ;  /* 0x000000080800722a */ /* 0x000fdc0003f08000 */
[----:B------:R-:W-:Y:S05]  /*0890*/  @P0 BRA `(.L_x_10) ;  /* 0x0000000000300947 */ /* 0x000fea0003800000 */
[----:B------:R-:W-:Y:S01]  /*08a0*/  ISETP.NE.AND P0, PT, R19, R26, PT ;  /* 0x0000001a1300720c */ /* 0x000fe20003f05270 */
[----:B------:R-:W-:Y:S02]  /*08b0*/  IMAD.MOV.U32 R16, RZ, RZ, 0x0 ;  /* 0x00000000ff107424 */ /* 0x000fe400078e00ff */
[----:B------:R-:W-:-:S10]  /*08c0*/  IMAD.MOV.U32 R17, RZ, RZ, -0x80000 ;  /* 0xfff80000ff117424 */ /* 0x000fd400078e00ff */
[----:B------:R-:W-:Y:S05]  /*08d0*/  @!P0 BRA `(.L_x_8) ;  /* 0x0000000000348947 */ /* 0x000fea0003800000 */
[----:B------:R-:W-:Y:S02]  /*08e0*/  ISETP.NE.AND P0, PT, R19, 0x7ff00000, PT ;  /* 0x7ff000001300780c */ /* 0x000fe40003f05270 */
[----:B------:R-:W-:Y:S02]  /*08f0*/  LOP3.LUT R17, R11, 0x80000000, R9, 0x48, !PT ;  /* 0x800000000b117812 */ /* 0x000fe400078e4809 */
[----:B------:R-:W-:-:S13]  /*0900*/  ISETP.EQ.OR P0, PT, R26, RZ, !P0 ;  /* 0x000000ff1a00720c */ /* 0x000fda0004702670 */
[----:B------:R-:W-:Y:S01]  /*0910*/  @P0 LOP3.LUT R2, R17, 0x7ff00000, RZ, 0xfc, !PT ;  /* 0x7ff0000011020812 */ /* 0x000fe200078efcff */
[----:B------:R-:W-:Y:S02]  /*0920*/  @!P0 IMAD.MOV.U32 R16, RZ, RZ, RZ ;  /* 0x000000ffff108224 */ /* 0x000fe400078e00ff */
[----:B------:R-:W-:Y:S02]  /*0930*/  @P0 IMAD.MOV.U32 R16, RZ, RZ, RZ ;  /* 0x000000ffff100224 */ /* 0x000fe400078e00ff */
[----:B------:R-:W-:Y:S01]  /*0940*/  @P0 IMAD.MOV.U32 R17, RZ, RZ, R2 ;  /* 0x000000ffff110224 */ /* 0x000fe200078e0002 */
[----:B------:R-:W-:Y:S06]  /*0950*/  BRA `(.L_x_8) ;  /* 0x0000000000147947 */ /* 0x000fec0003800000 */
.L_x_10:
[----:B------:R-:W-:Y:S01]  /*0960*/  LOP3.LUT R17, R9, 0x80000, RZ, 0xfc, !PT ;  /* 0x0008000009117812 */ /* 0x000fe200078efcff */
[----:B------:R-:W-:Y:S01]  /*0970*/  IMAD.MOV.U32 R16, RZ, RZ, R8 ;  /* 0x000000ffff107224 */ /* 0x000fe200078e0008 */
[----:B------:R-:W-:Y:S06]  /*0980*/  BRA `(.L_x_8) ;  /* 0x0000000000087947 */ /* 0x000fec0003800000 */
.L_x_9:
[----:B------:R-:W-:Y:S01]  /*0990*/  LOP3.LUT R17, R11, 0x80000, RZ, 0xfc, !PT ;  /* 0x000800000b117812 */ /* 0x000fe200078efcff */
[----:B------:R-:W-:-:S07]  /*09a0*/  IMAD.MOV.U32 R16, RZ, RZ, R10 ;  /* 0x000000ffff107224 */ /* 0x000fce00078e000a */
.L_x_8:
[----:B------:R-:W-:Y:S05]  /*09b0*/  BSYNC.RECONVERGENT B2 ;  /* 0x0000000000027941 */ /* 0x000fea0003800200 */
.L_x_6:
[----:B------:R-:W-:Y:S02]  /*09c0*/  IMAD.MOV.U32 R19, RZ, RZ, 0x0 ;  /* 0x00000000ff137424 */ /* 0x000fe400078e00ff */
[----:B------:R-:W-:Y:S02]  /*09d0*/  IMAD.MOV.U32 R2, RZ, RZ, R16 ;  /* 0x000000ffff027224 */ /* 0x000fe400078e0010 */
[----:B------:R-:W-:Y:S01]  /*09e0*/  IMAD.MOV.U32 R3, RZ, RZ, R17 ;  /* 0x000000ffff037224 */ /* 0x000fe200078e0011 */
[----:B------:R-:W-:Y:S06]  /*09f0*/  RET.REL.NODEC R18 `(_Z11parallel_piPd) ;  /* 0xfffffff412807950 */ /* 0x000fec0003c3ffff */
.L_x_11:
[----:B------:R-:W-:-:S00]  /*0a00*/  BRA `(.L_x_11) ;  /* 0xfffffffc00fc7947 */ /* 0x000fc0000383ffff */
[----:B------:R-:W-:-:S00]  /*0a10*/  NOP ;  /* 0x0000000000007918 */ /* 0x000fc00000000000 */
        /* <DEDUP_REMOVED lines=14> */
.L_x_12:


//--------------------- .nv.shared.reserved.0     --------------------------
	.section	.nv.shared.reserved.0,"aw",@nobits
	.weak		__nv_reservedSMEM_offset_0_alias
	.size		__nv_reservedSMEM_offset_0_alias, 0, 64
	.other		__nv_reservedSMEM_offset_0_alias,@"STO_CUDA_RESERVED_SHARED STV_DEFAULT"
__nv_reservedSMEM_offset_0_alias:
	.zero		0
	.zero		64


//--------------------- .nv.constant0._Z11parallel_piPd --------------------------
	.section	.nv.constant0._Z11parallel_piPd,"a",@progbits
	.sectionflags	@""
	.align	4
.nv.constant0._Z11parallel_piPd:
	.zero		904


//--------------------- SYMBOLS --------------------------

	.type		.nv.reservedSmem.offset0,@object
	.size		.nv.reservedSmem.offset0,0x4
